//
// Generated by NVIDIA NVVM Compiler
//
// Compiler Build ID: CL-36424714
// Cuda compilation tools, release 13.0, V13.0.88
// Based on NVVM 20.0.0
//

.version 9.0
.target sm_100
.address_size 64

	// .globl	sum_buffer

.visible .entry sum_buffer(
	.param .u64 .ptr .align 1 sum_buffer_param_0,
	.param .u32 sum_buffer_param_1,
	.param .u64 .ptr .align 1 sum_buffer_param_2
)
{
	.reg .pred 	%p<10>;
	.reg .b32 	%r<92>;
	.reg .b64 	%rd<18>;

	ld.param.u64 	%rd9, [sum_buffer_param_0];
	ld.param.u32 	%r26, [sum_buffer_param_1];
	ld.param.u64 	%rd10, [sum_buffer_param_2];
	cvta.to.global.u64 	%rd1, %rd10;
	cvta.to.global.u64 	%rd2, %rd9;
	setp.lt.s32 	%p1, %r26, 1;
	@%p1 bra 	$L__BB0_13;
	ld.global.u32 	%r84, [%rd1];
	and.b32  	%r2, %r26, 15;
	setp.lt.u32 	%p2, %r26, 16;
	mov.b32 	%r87, 0;
	@%p2 bra 	$L__BB0_4;
	and.b32  	%r87, %r26, 2147483632;
	neg.s32 	%r82, %r87;
	add.s64 	%rd16, %rd2, 7;
$L__BB0_3:
	.pragma "nounroll";
	ld.global.u8 	%r28, [%rd16+-7];
	add.s32 	%r29, %r84, %r28;
	st.global.u32 	[%rd1], %r29;
	ld.global.u8 	%r30, [%rd16+-6];
	add.s32 	%r31, %r29, %r30;
	st.global.u32 	[%rd1], %r31;
	ld.global.u8 	%r32, [%rd16+-5];
	add.s32 	%r33, %r31, %r32;
	st.global.u32 	[%rd1], %r33;
	ld.global.u8 	%r34, [%rd16+-4];
	add.s32 	%r35, %r33, %r34;
	st.global.u32 	[%rd1], %r35;
	ld.global.u8 	%r36, [%rd16+-3];
	add.s32 	%r37, %r35, %r36;
	st.global.u32 	[%rd1], %r37;
	ld.global.u8 	%r38, [%rd16+-2];
	add.s32 	%r39, %r37, %r38;
	st.global.u32 	[%rd1], %r39;
	ld.global.u8 	%r40, [%rd16+-1];
	add.s32 	%r41, %r39, %r40;
	st.global.u32 	[%rd1], %r41;
	ld.global.u8 	%r42, [%rd16];
	add.s32 	%r43, %r41, %r42;
	st.global.u32 	[%rd1], %r43;
	ld.global.u8 	%r44, [%rd16+1];
	add.s32 	%r45, %r43, %r44;
	st.global.u32 	[%rd1], %r45;
	ld.global.u8 	%r46, [%rd16+2];
	add.s32 	%r47, %r45, %r46;
	st.global.u32 	[%rd1], %r47;
	ld.global.u8 	%r48, [%rd16+3];
	add.s32 	%r49, %r47, %r48;
	st.global.u32 	[%rd1], %r49;
	ld.global.u8 	%r50, [%rd16+4];
	add.s32 	%r51, %r49, %r50;
	st.global.u32 	[%rd1], %r51;
	ld.global.u8 	%r52, [%rd16+5];
	add.s32 	%r53, %r51, %r52;
	st.global.u32 	[%rd1], %r53;
	ld.global.u8 	%r54, [%rd16+6];
	add.s32 	%r55, %r53, %r54;
	st.global.u32 	[%rd1], %r55;
	ld.global.u8 	%r56, [%rd16+7];
	add.s32 	%r57, %r55, %r56;
	st.global.u32 	[%rd1], %r57;
	ld.global.u8 	%r58, [%rd16+8];
	add.s32 	%r84, %r57, %r58;
	st.global.u32 	[%rd1], %r84;
	add.s32 	%r82, %r82, 16;
	add.s64 	%rd16, %rd16, 16;
	setp.ne.s32 	%p3, %r82, 0;
	@%p3 bra 	$L__BB0_3;
$L__BB0_4:
	setp.eq.s32 	%p4, %r2, 0;
	@%p4 bra 	$L__BB0_13;
	and.b32  	%r11, %r26, 7;
	setp.lt.u32 	%p5, %r2, 8;
	@%p5 bra 	$L__BB0_7;
	cvt.u64.u32 	%rd11, %r87;
	add.s64 	%rd12, %rd2, %rd11;
	ld.global.u8 	%r59, [%rd12];
	add.s32 	%r60, %r84, %r59;
	st.global.u32 	[%rd1], %r60;
	ld.global.u8 	%r61, [%rd12+1];
	add.s32 	%r62, %r60, %r61;
	st.global.u32 	[%rd1], %r62;
	ld.global.u8 	%r63, [%rd12+2];
	add.s32 	%r64, %r62, %r63;
	st.global.u32 	[%rd1], %r64;
	ld.global.u8 	%r65, [%rd12+3];
	add.s32 	%r66, %r64, %r65;
	st.global.u32 	[%rd1], %r66;
	ld.global.u8 	%r67, [%rd12+4];
	add.s32 	%r68, %r66, %r67;
	st.global.u32 	[%rd1], %r68;
	ld.global.u8 	%r69, [%rd12+5];
	add.s32 	%r70, %r68, %r69;
	st.global.u32 	[%rd1], %r70;
	ld.global.u8 	%r71, [%rd12+6];
	add.s32 	%r72, %r70, %r71;
	st.global.u32 	[%rd1], %r72;
	ld.global.u8 	%r73, [%rd12+7];
	add.s32 	%r84, %r72, %r73;
	st.global.u32 	[%rd1], %r84;
	add.s32 	%r87, %r87, 8;
$L__BB0_7:
	setp.eq.s32 	%p6, %r11, 0;
	@%p6 bra 	$L__BB0_13;
	and.b32  	%r16, %r26, 3;
	setp.lt.u32 	%p7, %r11, 4;
	@%p7 bra 	$L__BB0_10;
	cvt.u64.u32 	%rd13, %r87;
	add.s64 	%rd14, %rd2, %rd13;
	ld.global.u8 	%r74, [%rd14];
	add.s32 	%r75, %r84, %r74;
	st.global.u32 	[%rd1], %r75;
	ld.global.u8 	%r76, [%rd14+1];
	add.s32 	%r77, %r75, %r76;
	st.global.u32 	[%rd1], %r77;
	ld.global.u8 	%r78, [%rd14+2];
	add.s32 	%r79, %r77, %r78;
	st.global.u32 	[%rd1], %r79;
	ld.global.u8 	%r80, [%rd14+3];
	add.s32 	%r84, %r79, %r80;
	st.global.u32 	[%rd1], %r84;
	add.s32 	%r87, %r87, 4;
$L__BB0_10:
	setp.eq.s32 	%p8, %r16, 0;
	@%p8 bra 	$L__BB0_13;
	cvt.u64.u32 	%rd15, %r87;
	add.s64 	%rd17, %rd2, %rd15;
	neg.s32 	%r90, %r16;
$L__BB0_12:
	.pragma "nounroll";
	ld.global.u8 	%r81, [%rd17];
	add.s32 	%r84, %r84, %r81;
	st.global.u32 	[%rd1], %r84;
	add.s64 	%rd17, %rd17, 1;
	add.s32 	%r90, %r90, 1;
	setp.ne.s32 	%p9, %r90, 0;
	@%p9 bra 	$L__BB0_12;
$L__BB0_13:
	ret;

}


// ===== COMPILED SASS (sm_100) =====

	.target	sm_100

	.elftype	@"ET_EXEC"


//--------------------- .note.nv.tkinfo           --------------------------
	.section	.note.nv.tkinfo,"",@"SHT_NOTE"
	.sectionflags	@"SHF_NOTE_NV_TKINFO"
	.tkinfo
        /*0018*/ 	.word	0x00000002
        /*0030*/ 	.string	""
        /*0030*/ 	.string	"ptxas"
        /*0030*/ 	.string	"Cuda compilation tools, release 13.0, V13.0.88"
        /*0030*/ 	.string	"Build cuda_13.0.r13.0/compiler.36424714_0"
        /*0030*/ 	.string	"-arch sm_100 -m 64 "



//--------------------- .note.nv.cuinfo           --------------------------
	.section	.note.nv.cuinfo,"",@"SHT_NOTE"
	.sectionflags	@"SHF_NOTE_NV_CUINFO"
        /*0018*/ 	.short	0x0002
        /*001a*/ 	.short	0x0064
        /*001c*/ 	.short	0x0082
	.zero		2


//--------------------- .nv.info                  --------------------------
	.section	.nv.info,"",@"SHT_CUDA_INFO"
	.align	4


	//----- nvinfo : EIATTR_REGCOUNT
	.align		4
        /*0000*/ 	.byte	0x04, 0x2f
        /*0002*/ 	.short	(.L_1 - .L_0)
	.align		4
.L_0:
        /*0004*/ 	.word	index@(sum_buffer)
        /*0008*/ 	.word	0x00000014


	//----- nvinfo : EIATTR_FRAME_SIZE
	.align		4
.L_1:
        /*000c*/ 	.byte	0x04, 0x11
        /*000e*/ 	.short	(.L_3 - .L_2)
	.align		4
.L_2:
        /*0010*/ 	.word	index@(sum_buffer)
        /*0014*/ 	.word	0x00000000


	//----- nvinfo : EIATTR_MIN_STACK_SIZE
	.align		4
.L_3:
        /*0018*/ 	.byte	0x04, 0x12
        /*001a*/ 	.short	(.L_5 - .L_4)
	.align		4
.L_4:
        /*001c*/ 	.word	index@(sum_buffer)
        /*0020*/ 	.word	0x00000000
.L_5:


//--------------------- .nv.compat                --------------------------
	.section	.nv.compat,"",@"SHT_CUDA_COMPAT_INFO"
	.align	4
        /*0000*/ 	.byte	0x02, 0x09, 0x00, 0x00, 0x02, 0x02, 0x01, 0x00, 0x02, 0x05, 0x05, 0x00, 0x03, 0x07, 0x01, 0x01
        /*0010*/ 	.byte	0x02, 0x03, 0x00, 0x00, 0x02, 0x06, 0x01, 0x00, 0x04, 0x0b, 0x08, 0x00, 0x09, 0x00, 0x00, 0x00
        /*0020*/ 	.byte	0x00, 0x00, 0x00, 0x00


//--------------------- .nv.info.sum_buffer       --------------------------
	.section	.nv.info.sum_buffer,"",@"SHT_CUDA_INFO"
	.sectionflags	@""
	.align	4


	//----- nvinfo : EIATTR_CUDA_API_VERSION
	.align		4
        /*0000*/ 	.byte	0x04, 0x37
        /*0002*/ 	.short	(.L_7 - .L_6)
.L_6:
        /*0004*/ 	.word	0x00000082


	//----- nvinfo : EIATTR_KPARAM_INFO
	.align		4
.L_7:
        /*0008*/ 	.byte	0x04, 0x17
        /*000a*/ 	.short	(.L_9 - .L_8)
.L_8:
        /*000c*/ 	.word	0x00000000
        /*0010*/ 	.short	0x0002
        /*0012*/ 	.short	0x0010
        /*0014*/ 	.byte	0x00, 0xf5, 0x21, 0x00


	//----- nvinfo : EIATTR_KPARAM_INFO
	.align		4
.L_9:
        /*0018*/ 	.byte	0x04, 0x17
        /*001a*/ 	.short	(.L_11 - .L_10)
.L_10:
        /*001c*/ 	.word	0x00000000
        /*0020*/ 	.short	0x0001
        /*0022*/ 	.short	0x0008
        /*0024*/ 	.byte	0x00, 0xf0, 0x11, 0x00


	//----- nvinfo : EIATTR_KPARAM_INFO
	.align		4
.L_11:
        /*0028*/ 	.byte	0x04, 0x17
        /*002a*/ 	.short	(.L_13 - .L_12)
.L_12:
        /*002c*/ 	.word	0x00000000
        /*0030*/ 	.short	0x0000
        /*0032*/ 	.short	0x0000
        /*0034*/ 	.byte	0x00, 0xf5, 0x21, 0x00


	//----- nvinfo : EIATTR_SPARSE_MMA_MASK
	.align		4
.L_13:
        /*0038*/ 	.byte	0x03, 0x50
        /*003a*/ 	.short	0x0000


	//----- nvinfo : EIATTR_MAXREG_COUNT
	.align		4
        /*003c*/ 	.byte	0x03, 0x1b
        /*003e*/ 	.short	0x00ff


	//----- nvinfo : EIATTR_MERCURY_ISA_VERSION
	.align		4
        /*0040*/ 	.byte	0x03, 0x5f
        /*0042*/ 	.short	0x0101


	//----- nvinfo : EIATTR_VRC_CTA_INIT_COUNT
	.align		4
        /*0044*/ 	.byte	0x02, 0x4a
	.zero		1
	.zero		1


	//----- nvinfo : EIATTR_EXIT_INSTR_OFFSETS
	.align		4
        /*0048*/ 	.byte	0x04, 0x1c
        /*004a*/ 	.short	(.L_15 - .L_14)


	//   ....[0]....
.L_14:
        /*004c*/ 	.word	0x00000030


	//   ....[1]....
        /*0050*/ 	.word	0x000004a0


	//   ....[2]....
        /*0054*/ 	.word	0x000006b0


	//   ....[3]....
        /*0058*/ 	.word	0x00000800


	//   ....[4]....
        /*005c*/ 	.word	0x000008d0


	//----- nvinfo : EIATTR_CBANK_PARAM_SIZE
	.align		4
.L_15:
        /*0060*/ 	.byte	0x03, 0x19
        /*0062*/ 	.short	0x0018


	//----- nvinfo : EIATTR_PARAM_CBANK
	.align		4
        /*0064*/ 	.byte	0x04, 0x0a
        /*0066*/ 	.short	(.L_17 - .L_16)
	.align		4
.L_16:
        /*0068*/ 	.word	index@(.nv.constant0.sum_buffer)
        /*006c*/ 	.short	0x0380
        /*006e*/ 	.short	0x0018


	//----- nvinfo : EIATTR_SW_WAR
	.align		4
.L_17:
        /*0070*/ 	.byte	0x04, 0x36
        /*0072*/ 	.short	(.L_19 - .L_18)
.L_18:
        /*0074*/ 	.word	0x00000008
.L_19:


//--------------------- .nv.callgraph             --------------------------
	.section	.nv.callgraph,"",@"SHT_CUDA_CALLGRAPH"
	.align	4
	.sectionentsize	8
	.align		4
        /*0000*/ 	.word	0x00000000
	.align		4
        /*0004*/ 	.word	0xffffffff
	.align		4
        /*0008*/ 	.word	0x00000000
	.align		4
        /*000c*/ 	.word	0xfffffffe
	.align		4
        /*0010*/ 	.word	0x00000000
	.align		4
        /*0014*/ 	.word	0xfffffffd
	.align		4
        /*0018*/ 	.word	0x00000000
	.align		4
        /*001c*/ 	.word	0xfffffffc


//--------------------- .text.sum_buffer          --------------------------
	.section	.text.sum_buffer,"ax",@progbits
	.align	128
        .global         sum_buffer
        .type           sum_buffer,@function
        .size           sum_buffer,(.L_x_6 - sum_buffer)
        .other          sum_buffer,@"STO_CUDA_ENTRY STV_DEFAULT"
sum_buffer:
.text.sum_buffer:
[----:B------:R-:W-:Y:S08]  /*0000*/  LDC R1, c[0x0][0x37c] ;  /* 0x0000df00ff017b82 */ /* 0x000ff00000000800 */
[----:B------:R-:W0:Y:S02]  /*0010*/  LDC R6, c[0x0][0x388] ;  /* 0x0000e200ff067b82 */ /* 0x000e240000000800 */
[----:B0-----:R-:W-:-:S13]  /*0020*/  ISETP.GE.AND P0, PT, R6, 0x1, PT ;  /* 0x000000010600780c */ /* 0x001fda0003f06270 */
[----:B------:R-:W-:Y:S05]  /*0030*/  @!P0 EXIT ;  /* 0x000000000000894d */ /* 0x000fea0003800000 */
[----:B------:R-:W0:Y:S01]  /*0040*/  LDC.64 R2, c[0x0][0x390] ;  /* 0x0000e400ff027b82 */ /* 0x000e220000000a00 */
[----:B------:R-:W0:Y:S01]  /*0050*/  LDCU.64 UR6, c[0x0][0x358] ;  /* 0x00006b00ff0677ac */ /* 0x000e220008000a00 */
[C---:B------:R-:W-:Y:S02]  /*0060*/  ISETP.GE.U32.AND P1, PT, R6.reuse, 0x10, PT ;  /* 0x000000100600780c */ /* 0x040fe40003f26070 */
[----:B------:R-:W-:Y:S01]  /*0070*/  LOP3.LUT R8, R6, 0xf, RZ, 0xc0, !PT ;  /* 0x0000000f06087812 */ /* 0x000fe200078ec0ff */
[----:B------:R-:W-:-:S03]  /*0080*/  IMAD.MOV.U32 R0, RZ, RZ, RZ ;  /* 0x000000ffff007224 */ /* 0x000fc600078e00ff */
[----:B------:R-:W-:Y:S01]  /*0090*/  ISETP.NE.AND P0, PT, R8, RZ, PT ;  /* 0x000000ff0800720c */ /* 0x000fe20003f05270 */
[----:B0-----:R0:W5:Y:S06]  /*00a0*/  LDG.E R9, desc[UR6][R2.64] ;  /* 0x0000000602097981 */ /* 0x00116c000c1e1900 */
[----:B------:R-:W-:Y:S06]  /*00b0*/  @!P1 BRA `(.L_x_0) ;  /* 0x0000000000f89947 */ /* 0x000fec0003800000 */
[----:B------:R-:W1:Y:S01]  /*00c0*/  LDCU.64 UR4, c[0x0][0x380] ;  /* 0x00007000ff0477ac */ /* 0x000e620008000a00 */
[----:B------:R-:W-:-:S05]  /*00d0*/  LOP3.LUT R0, R6, 0x7ffffff0, RZ, 0xc0, !PT ;  /* 0x7ffffff006007812 */ /* 0x000fca00078ec0ff */
[----:B------:R-:W-:Y:S01]  /*00e0*/  IMAD.MOV R7, RZ, RZ, -R0 ;  /* 0x000000ffff077224 */ /* 0x000fe200078e0a00 */
[----:B-1----:R-:W-:-:S04]  /*00f0*/  UIADD3 UR4, UP0, UPT, UR4, 0x7, URZ ;  /* 0x0000000704047890 */ /* 0x002fc8000ff1e0ff */
[----:B------:R-:W-:Y:S02]  /*0100*/  UIADD3.X UR5, UPT, UPT, URZ, UR5, URZ, UP0, !UPT ;  /* 0x00000005ff057290 */ /* 0x000fe400087fe4ff */
[----:B------:R-:W-:-:S04]  /*0110*/  IMAD.U32 R10, RZ, RZ, UR4 ;  /* 0x00000004ff0a7e24 */ /* 0x000fc8000f8e00ff */
[----:B------:R-:W-:-:S07]  /*0120*/  MOV R15, UR5 ;  /* 0x00000005000f7c02 */ /* 0x000fce0008000f00 */
.L_x_1:
[----:B------:R-:W-:Y:S02]  /*0130*/  IMAD.MOV.U32 R4, RZ, RZ, R10 ;  /* 0x000000ffff047224 */ /* 0x000fe400078e000a */
[----:B------:R-:W-:-:S05]  /*0140*/  IMAD.MOV.U32 R5, RZ, RZ, R15 ;  /* 0x000000ffff057224 */ /* 0x000fca00078e000f */
[----:B------:R-:W2:Y:S02]  /*0150*/  LDG.E.U8 R10, desc[UR6][R4.64+-0x7] ;  /* 0xfffff906040a7981 */ /* 0x000ea4000c1e1100 */
[----:B--2-45:R-:W-:-:S05]  /*0160*/  IADD3 R9, PT, PT, R10, R9, RZ ;  /* 0x000000090a097210 */ /* 0x034fca0007ffe0ff */
[----:B------:R1:W-:Y:S04]  /*0170*/  STG.E desc[UR6][R2.64], R9 ;  /* 0x0000000902007986 */ /* 0x0003e8000c101906 */
[----:B------:R-:W2:Y:S02]  /*0180*/  LDG.E.U8 R10, desc[UR6][R4.64+-0x6] ;  /* 0xfffffa06040a7981 */ /* 0x000ea4000c1e1100 */
[----:B--2---:R-:W-:-:S05]  /*0190*/  IMAD.IADD R11, R9, 0x1, R10 ;  /* 0x00000001090b7824 */ /* 0x004fca00078e020a */
[----:B------:R2:W-:Y:S04]  /*01a0*/  STG.E desc[UR6][R2.64], R11 ;  /* 0x0000000b02007986 */ /* 0x0005e8000c101906 */
[----:B------:R-:W3:Y:S02]  /*01b0*/  LDG.E.U8 R10, desc[UR6][R4.64+-0x5] ;  /* 0xfffffb06040a7981 */ /* 0x000ee4000c1e1100 */
[----:B---3--:R-:W-:-:S05]  /*01c0*/  IMAD.IADD R13, R11, 0x1, R10 ;  /* 0x000000010b0d7824 */ /* 0x008fca00078e020a */
[----:B------:R3:W-:Y:S04]  /*01d0*/  STG.E desc[UR6][R2.64], R13 ;  /* 0x0000000d02007986 */ /* 0x0007e8000c101906 */
[----:B------:R-:W4:Y:S02]  /*01e0*/  LDG.E.U8 R10, desc[UR6][R4.64+-0x4] ;  /* 0xfffffc06040a7981 */ /* 0x000f24000c1e1100 */
[----:B----4-:R-:W-:-:S05]  /*01f0*/  IADD3 R15, PT, PT, R13, R10, RZ ;  /* 0x0000000a0d0f7210 */ /* 0x010fca0007ffe0ff */
[----:B------:R4:W-:Y:S04]  /*0200*/  STG.E desc[UR6][R2.64], R15 ;  /* 0x0000000f02007986 */ /* 0x0009e8000c101906 */
[----:B------:R-:W1:Y:S02]  /*0210*/  LDG.E.U8 R10, desc[UR6][R4.64+-0x3] ;  /* 0xfffffd06040a7981 */ /* 0x000e64000c1e1100 */
[----:B-1----:R-:W-:-:S05]  /*0220*/  IMAD.IADD R9, R15, 0x1, R10 ;  /* 0x000000010f097824 */ /* 0x002fca00078e020a */
[----:B------:R1:W-:Y:S04]  /*0230*/  STG.E desc[UR6][R2.64], R9 ;  /* 0x0000000902007986 */ /* 0x0003e8000c101906 */
[----:B------:R-:W2:Y:S02]  /*0240*/  LDG.E.U8 R10, desc[UR6][R4.64+-0x2] ;  /* 0xfffffe06040a7981 */ /* 0x000ea4000c1e1100 */
[----:B--2---:R-:W-:-:S05]  /*0250*/  IMAD.IADD R11, R9, 0x1, R10 ;  /* 0x00000001090b7824 */ /* 0x004fca00078e020a */
[----:B------:R2:W-:Y:S04]  /*0260*/  STG.E desc[UR6][R2.64], R11 ;  /* 0x0000000b02007986 */ /* 0x0005e8000c101906 */
[----:B------:R-:W3:Y:S02]  /*0270*/  LDG.E.U8 R10, desc[UR6][R4.64+-0x1] ;  /* 0xffffff06040a7981 */ /* 0x000ee4000c1e1100 */
[----:B---3--:R-:W-:-:S05]  /*0280*/  IADD3 R13, PT, PT, R11, R10, RZ ;  /* 0x0000000a0b0d7210 */ /* 0x008fca0007ffe0ff */
[----:B------:R3:W-:Y:S04]  /*0290*/  STG.E desc[UR6][R2.64], R13 ;  /* 0x0000000d02007986 */ /* 0x0007e8000c101906 */
[----:B------:R-:W4:Y:S02]  /*02a0*/  LDG.E.U8 R10, desc[UR6][R4.64] ;  /* 0x00000006040a7981 */ /* 0x000f24000c1e1100 */
[----:B----4-:R-:W-:-:S05]  /*02b0*/  IMAD.IADD R15, R13, 0x1, R10 ;  /* 0x000000010d0f7824 */ /* 0x010fca00078e020a */
[----:B------:R4:W-:Y:S04]  /*02c0*/  STG.E desc[UR6][R2.64], R15 ;  /* 0x0000000f02007986 */ /* 0x0009e8000c101906 */
[----:B------:R-:W1:Y:S02]  /*02d0*/  LDG.E.U8 R10, desc[UR6][R4.64+0x1] ;  /* 0x00000106040a7981 */ /* 0x000e64000c1e1100 */
[----:B-1----:R-:W-:-:S05]  /*02e0*/  IMAD.IADD R9, R15, 0x1, R10 ;  /* 0x000000010f097824 */ /* 0x002fca00078e020a */
[----:B------:R-:W-:Y:S04]  /*02f0*/  STG.E desc[UR6][R2.64], R9 ;  /* 0x0000000902007986 */ /* 0x000fe8000c101906 */
[----:B------:R-:W2:Y:S02]  /*0300*/  LDG.E.U8 R10, desc[UR6][R4.64+0x2] ;  /* 0x00000206040a7981 */ /* 0x000ea4000c1e1100 */
[----:B--2---:R-:W-:-:S05]  /*0310*/  IADD3 R11, PT, PT, R9, R10, RZ ;  /* 0x0000000a090b7210 */ /* 0x004fca0007ffe0ff */
[----:B------:R1:W-:Y:S04]  /*0320*/  STG.E desc[UR6][R2.64], R11 ;  /* 0x0000000b02007986 */ /* 0x0003e8000c101906 */
[----:B------:R-:W3:Y:S02]  /*0330*/  LDG.E.U8 R10, desc[UR6][R4.64+0x3] ;  /* 0x00000306040a7981 */ /* 0x000ee4000c1e1100 */
[----:B---3--:R-:W-:-:S05]  /*0340*/  IMAD.IADD R13, R11, 0x1, R10 ;  /* 0x000000010b0d7824 */ /* 0x008fca00078e020a */
[----:B------:R2:W-:Y:S04]  /*0350*/  STG.E desc[UR6][R2.64], R13 ;  /* 0x0000000d02007986 */ /* 0x0005e8000c101906 */
[----:B------:R-:W4:Y:S02]  /*0360*/  LDG.E.U8 R10, desc[UR6][R4.64+0x4] ;  /* 0x00000406040a7981 */ /* 0x000f24000c1e1100 */
[----:B----4-:R-:W-:-:S05]  /*0370*/  IMAD.IADD R15, R13, 0x1, R10 ;  /* 0x000000010d0f7824 */ /* 0x010fca00078e020a */
[----:B------:R3:W-:Y:S04]  /*0380*/  STG.E desc[UR6][R2.64], R15 ;  /* 0x0000000f02007986 */ /* 0x0007e8000c101906 */
[----:B------:R-:W4:Y:S02]  /*0390*/  LDG.E.U8 R10, desc[UR6][R4.64+0x5] ;  /* 0x00000506040a7981 */ /* 0x000f24000c1e1100 */
[----:B----4-:R-:W-:-:S05]  /*03a0*/  IADD3 R17, PT, PT, R15, R10, RZ ;  /* 0x0000000a0f117210 */ /* 0x010fca0007ffe0ff */
[----:B------:R4:W-:Y:S04]  /*03b0*/  STG.E desc[UR6][R2.64], R17 ;  /* 0x0000001102007986 */ /* 0x0009e8000c101906 */
[----:B------:R-:W1:Y:S02]  /*03c0*/  LDG.E.U8 R10, desc[UR6][R4.64+0x6] ;  /* 0x00000606040a7981 */ /* 0x000e64000c1e1100 */
[----:B-1----:R-:W-:-:S05]  /*03d0*/  IMAD.IADD R11, R17, 0x1, R10 ;  /* 0x00000001110b7824 */ /* 0x002fca00078e020a */
[----:B------:R4:W-:Y:S04]  /*03e0*/  STG.E desc[UR6][R2.64], R11 ;  /* 0x0000000b02007986 */ /* 0x0009e8000c101906 */
[----:B------:R-:W2:Y:S01]  /*03f0*/  LDG.E.U8 R10, desc[UR6][R4.64+0x7] ;  /* 0x00000706040a7981 */ /* 0x000ea2000c1e1100 */
[----:B------:R-:W-:Y:S02]  /*0400*/  VIADD R7, R7, 0x10 ;  /* 0x0000001007077836 */ /* 0x000fe40000000000 */
[----:B--2---:R-:W-:-:S05]  /*0410*/  IMAD.IADD R13, R11, 0x1, R10 ;  /* 0x000000010b0d7824 */ /* 0x004fca00078e020a */
[----:B------:R4:W-:Y:S04]  /*0420*/  STG.E desc[UR6][R2.64], R13 ;  /* 0x0000000d02007986 */ /* 0x0009e8000c101906 */
[----:B------:R-:W2:Y:S01]  /*0430*/  LDG.E.U8 R10, desc[UR6][R4.64+0x8] ;  /* 0x00000806040a7981 */ /* 0x000ea2000c1e1100 */
[----:B------:R-:W-:Y:S02]  /*0440*/  ISETP.NE.AND P1, PT, R7, RZ, PT ;  /* 0x000000ff0700720c */ /* 0x000fe40003f25270 */
[----:B--2---:R-:W-:Y:S02]  /*0450*/  IADD3 R9, PT, PT, R13, R10, RZ ;  /* 0x0000000a0d097210 */ /* 0x004fe40007ffe0ff */
[----:B------:R-:W-:-:S03]  /*0460*/  IADD3 R10, P2, PT, R4, 0x10, RZ ;  /* 0x00000010040a7810 */ /* 0x000fc60007f5e0ff */
[----:B------:R4:W-:Y:S02]  /*0470*/  STG.E desc[UR6][R2.64], R9 ;  /* 0x0000000902007986 */ /* 0x0009e4000c101906 */
[----:B---3--:R-:W-:-:S04]  /*0480*/  IMAD.X R15, RZ, RZ, R5, P2 ;  /* 0x000000ffff0f7224 */ /* 0x008fc800010e0605 */
[----:B------:R-:W-:Y:S05]  /*0490*/  @P1 BRA `(.L_x_1) ;  /* 0xfffffffc00241947 */ /* 0x000fea000383ffff */
.L_x_0:
[----:B------:R-:W-:Y:S05]  /*04a0*/  @!P0 EXIT ;  /* 0x000000000000894d */ /* 0x000fea0003800000 */
[----:B------:R-:W-:Y:S02]  /*04b0*/  ISETP.GE.U32.AND P0, PT, R8, 0x8, PT ;  /* 0x000000080800780c */ /* 0x000fe40003f06070 */
[----:B------:R-:W-:-:S04]  /*04c0*/  LOP3.LUT R10, R6, 0x7, RZ, 0xc0, !PT ;  /* 0x00000007060a7812 */ /* 0x000fc800078ec0ff */
[----:B------:R-:W-:-:S07]  /*04d0*/  ISETP.NE.AND P1, PT, R10, RZ, PT ;  /* 0x000000ff0a00720c */ /* 0x000fce0003f25270 */
[----:B------:R-:W-:Y:S06]  /*04e0*/  @!P0 BRA `(.L_x_2) ;  /* 0x0000000000708947 */ /* 0x000fec0003800000 */
[----:B------:R-:W1:Y:S02]  /*04f0*/  LDCU.64 UR4, c[0x0][0x380] ;  /* 0x00007000ff0477ac */ /* 0x000e640008000a00 */
[----:B-1----:R-:W-:-:S04]  /*0500*/  IADD3 R4, P0, PT, R0, UR4, RZ ;  /* 0x0000000400047c10 */ /* 0x002fc8000ff1e0ff */
[----:B------:R-:W-:-:S05]  /*0510*/  IADD3.X R5, PT, PT, RZ, UR5, RZ, P0, !PT ;  /* 0x00000005ff057c10 */ /* 0x000fca00087fe4ff */
[----:B------:R-:W4:Y:S02]  /*0520*/  LDG.E.U8 R8, desc[UR6][R4.64] ;  /* 0x0000000604087981 */ /* 0x000f24000c1e1100 */
[----:B----45:R-:W-:-:S05]  /*0530*/  IMAD.IADD R9, R9, 0x1, R8 ;  /* 0x0000000109097824 */ /* 0x030fca00078e0208 */
[----:B------:R-:W-:Y:S04]  /*0540*/  STG.E desc[UR6][R2.64], R9 ;  /* 0x0000000902007986 */ /* 0x000fe8000c101906 */
[----:B------:R-:W2:Y:S02]  /*0550*/  LDG.E.U8 R8, desc[UR6][R4.64+0x1] ;  /* 0x0000010604087981 */ /* 0x000ea4000c1e1100 */
[----:B--2---:R-:W-:-:S05]  /*0560*/  IMAD.IADD R7, R9, 0x1, R8 ;  /* 0x0000000109077824 */ /* 0x004fca00078e0208 */
[----:B------:R1:W-:Y:S04]  /*0570*/  STG.E desc[UR6][R2.64], R7 ;  /* 0x0000000702007986 */ /* 0x0003e8000c101906 */
        /* <DEDUP_REMOVED lines=9> */
[----:B------:R-:W1:Y:S02]  /*0610*/  LDG.E.U8 R8, desc[UR6][R4.64+0x5] ;  /* 0x0000050604087981 */ /* 0x000e64000c1e1100 */
[----:B-1----:R-:W-:-:S05]  /*0620*/  IADD3 R7, PT, PT, R15, R8, RZ ;  /* 0x000000080f077210 */ /* 0x002fca0007ffe0ff */
[----:B------:R3:W-:Y:S04]  /*0630*/  STG.E desc[UR6][R2.64], R7 ;  /* 0x0000000702007986 */ /* 0x0007e8000c101906 */
[----:B------:R-:W2:Y:S02]  /*0640*/  LDG.E.U8 R8, desc[UR6][R4.64+0x6] ;  /* 0x0000060604087981 */ /* 0x000ea4000c1e1100 */
[----:B--2---:R-:W-:-:S05]  /*0650*/  IMAD.IADD R11, R7, 0x1, R8 ;  /* 0x00000001070b7824 */ /* 0x004fca00078e0208 */
[----:B------:R3:W-:Y:S04]  /*0660*/  STG.E desc[UR6][R2.64], R11 ;  /* 0x0000000b02007986 */ /* 0x0007e8000c101906 */
[----:B------:R-:W2:Y:S01]  /*0670*/  LDG.E.U8 R8, desc[UR6][R4.64+0x7] ;  /* 0x0000070604087981 */ /* 0x000ea2000c1e1100 */
[----:B------:R-:W-:Y:S01]  /*0680*/  IADD3 R0, PT, PT, R0, 0x8, RZ ;  /* 0x0000000800007810 */ /* 0x000fe20007ffe0ff */
[----:B--2---:R-:W-:-:S05]  /*0690*/  IMAD.IADD R9, R11, 0x1, R8 ;  /* 0x000000010b097824 */ /* 0x004fca00078e0208 */
[----:B------:R3:W-:Y:S02]  /*06a0*/  STG.E desc[UR6][R2.64], R9 ;  /* 0x0000000902007986 */ /* 0x0007e4000c101906 */
.L_x_2:
[----:B------:R-:W-:Y:S05]  /*06b0*/  @!P1 EXIT ;  /* 0x000000000000994d */ /* 0x000fea0003800000 */
[----:B------:R-:W-:Y:S02]  /*06c0*/  ISETP.GE.U32.AND P0, PT, R10, 0x4, PT ;  /* 0x000000040a00780c */ /* 0x000fe40003f06070 */
[----:B------:R-:W-:-:S04]  /*06d0*/  LOP3.LUT R6, R6, 0x3, RZ, 0xc0, !PT ;  /* 0x0000000306067812 */ /* 0x000fc800078ec0ff */
[----:B------:R-:W-:-:S07]  /*06e0*/  ISETP.NE.AND P1, PT, R6, RZ, PT ;  /* 0x000000ff0600720c */ /* 0x000fce0003f25270 */
[----:B------:R-:W-:Y:S06]  /*06f0*/  @!P0 BRA `(.L_x_3) ;  /* 0x0000000000408947 */ /* 0x000fec0003800000 */
[----:B------:R-:W1:Y:S02]  /*0700*/  LDCU.64 UR4, c[0x0][0x380] ;  /* 0x00007000ff0477ac */ /* 0x000e640008000a00 */
[----:B-1----:R-:W-:-:S05]  /*0710*/  IADD3 R4, P0, PT, R0, UR4, RZ ;  /* 0x0000000400047c10 */ /* 0x002fca000ff1e0ff */
[----:B------:R-:W-:-:S05]  /*0720*/  IMAD.X R5, RZ, RZ, UR5, P0 ;  /* 0x00000005ff057e24 */ /* 0x000fca00080e06ff */
[----:B------:R-:W3:Y:S02]  /*0730*/  LDG.E.U8 R8, desc[UR6][R4.64] ;  /* 0x0000000604087981 */ /* 0x000ee4000c1e1100 */
[----:B---3-5:R-:W-:-:S05]  /*0740*/  IMAD.IADD R7, R9, 0x1, R8 ;  /* 0x0000000109077824 */ /* 0x028fca00078e0208 */
[----:B------:R1:W-:Y:S04]  /*0750*/  STG.E desc[UR6][R2.64], R7 ;  /* 0x0000000702007986 */ /* 0x0003e8000c101906 */
[----:B------:R-:W4:Y:S02]  /*0760*/  LDG.E.U8 R8, desc[UR6][R4.64+0x1] ;  /* 0x0000010604087981 */ /* 0x000f24000c1e1100 */
[----:B----4-:R-:W-:-:S05]  /*0770*/  IADD3 R11, PT, PT, R7, R8, RZ ;  /* 0x00000008070b7210 */ /* 0x010fca0007ffe0ff */
        /* <DEDUP_REMOVED lines=8> */
.L_x_3:
[----:B------:R-:W-:Y:S05]  /*0800*/  @!P1 EXIT ;  /* 0x000000000000994d */ /* 0x000fea0003800000 */
[----:B------:R-:W2:Y:S01]  /*0810*/  LDCU.64 UR4, c[0x0][0x380] ;  /* 0x00007000ff0477ac */ /* 0x000ea20008000a00 */
[----:B------:R-:W-:Y:S01]  /*0820*/  IMAD.MOV R6, RZ, RZ, -R6 ;  /* 0x000000ffff067224 */ /* 0x000fe200078e0a06 */
[----:B--2---:R-:W-:-:S05]  /*0830*/  IADD3 R4, P0, PT, R0, UR4, RZ ;  /* 0x0000000400047c10 */ /* 0x004fca000ff1e0ff */
[----:B------:R-:W-:-:S08]  /*0840*/  IMAD.X R5, RZ, RZ, UR5, P0 ;  /* 0x00000005ff057e24 */ /* 0x000fd000080e06ff */
.L_x_4:
[----:B--2---:R2:W1:Y:S01]  /*0850*/  LDG.E.U8 R0, desc[UR6][R4.64] ;  /* 0x0000000604007981 */ /* 0x004462000c1e1100 */
[----:B------:R-:W-:-:S05]  /*0860*/  VIADD R6, R6, 0x1 ;  /* 0x0000000106067836 */ /* 0x000fca0000000000 */
[----:B------:R-:W-:Y:S02]  /*0870*/  ISETP.NE.AND P0, PT, R6, RZ, PT ;  /* 0x000000ff0600720c */ /* 0x000fe40003f05270 */
[----:B--2---:R-:W-:-:S04]  /*0880*/  IADD3 R4, P1, PT, R4, 0x1, RZ ;  /* 0x0000000104047810 */ /* 0x004fc80007f3e0ff */
[----:B------:R-:W-:Y:S02]  /*0890*/  IADD3.X R5, PT, PT, RZ, R5, RZ, P1, !PT ;  /* 0x00000005ff057210 */ /* 0x000fe40000ffe4ff */
[----:B-1-345:R-:W-:-:S05]  /*08a0*/  IADD3 R9, PT, PT, R0, R9, RZ ;  /* 0x0000000900097210 */ /* 0x03afca0007ffe0ff */
[----:B------:R2:W-:Y:S01]  /*08b0*/  STG.E desc[UR6][R2.64], R9 ;  /* 0x0000000902007986 */ /* 0x0005e2000c101906 */
[----:B------:R-:W-:Y:S05]  /*08c0*/  @P0 BRA `(.L_x_4) ;  /* 0xfffffffc00e00947 */ /* 0x000fea000383ffff */
[----:B------:R-:W-:Y:S05]  /*08d0*/  EXIT ;  /* 0x000000000000794d */ /* 0x000fea0003800000 */
.L_x_5:
[----:B------:R-:W-:-:S00]  /*08e0*/  BRA `(.L_x_5) ;  /* 0xfffffffc00fc7947 */ /* 0x000fc0000383ffff */
[----:B------:R-:W-:-:S00]  /*08f0*/  NOP ;  /* 0x0000000000007918 */ /* 0x000fc00000000000 */
        /* <DEDUP_REMOVED lines=8> */
.L_x_6:


//--------------------- .nv.shared.reserved.0     --------------------------
	.section	.nv.shared.reserved.0,"aw",@nobits
	.weak		__nv_reservedSMEM_offset_0_alias
	.size		__nv_reservedSMEM_offset_0_alias, 0, 64
	.other		__nv_reservedSMEM_offset_0_alias,@"STO_CUDA_RESERVED_SHARED STV_DEFAULT"
__nv_reservedSMEM_offset_0_alias:
	.zero		0
	.zero		64


//--------------------- .nv.constant0.sum_buffer  --------------------------
	.section	.nv.constant0.sum_buffer,"a",@progbits
	.sectionflags	@""
	.align	4
.nv.constant0.sum_buffer:
	.zero		920


//--------------------- SYMBOLS --------------------------

	.type		.nv.reservedSmem.offset0,@object
	.size		.nv.reservedSmem.offset0,0x4
